	.headerflags	@"EF_CUDA_TEXMODE_UNIFIED EF_CUDA_64BIT_ADDRESS EF_CUDA_ACCELERATORS EF_CUDA_SM90 EF_CUDA_VIRTUAL_SM(EF_CUDA_SM90)"
	.elftype	@"ET_EXEC"


//--------------------- .nv.info                  --------------------------
	.section	.nv.info,"",@"SHT_CUDA_INFO"
	.align	4


	//----- nvinfo : EIATTR_REGCOUNT
	.align		4
        /*0000*/ 	.byte	0x04, 0x2f
        /*0002*/ 	.short	(.L_1 - .L_0)
	.align		4
.L_0:
        /*0004*/ 	.word	index@(triton_poi_fused_convolution_relu_15)
        /*0008*/ 	.word	0x0000000c


	//----- nvinfo : EIATTR_MIN_STACK_SIZE
	.align		4
.L_1:
        /*000c*/ 	.byte	0x04, 0x12
        /*000e*/ 	.short	(.L_3 - .L_2)
	.align		4
.L_2:
        /*0010*/ 	.word	index@(triton_poi_fused_convolution_relu_15)
        /*0014*/ 	.word	0x00000000


	//----- nvinfo : EIATTR_FRAME_SIZE
	.align		4
.L_3:
        /*0018*/ 	.byte	0x04, 0x11
        /*001a*/ 	.short	(.L_5 - .L_4)
	.align		4
.L_4:
        /*001c*/ 	.word	index@(triton_poi_fused_convolution_relu_15)
        /*0020*/ 	.word	0x00000000


	//----- nvinfo : EIATTR_MIN_STACK_SIZE
	.align		4
.L_5:
        /*0024*/ 	.byte	0x04, 0x12
        /*0026*/ 	.short	(.L_7 - .L_6)
	.align		4
.L_6:
        /*0028*/ 	.word	index@(triton_poi_fused_convolution_relu_15)
        /*002c*/ 	.word	0x00000000
.L_7:


//--------------------- .nv.info.triton_poi_fused_convolution_relu_15 --------------------------
	.section	.nv.info.triton_poi_fused_convolution_relu_15,"",@"SHT_CUDA_INFO"
	.sectionflags	@""
	.align	4


	//----- nvinfo : EIATTR_CUDA_API_VERSION
	.align		4
        /*0000*/ 	.byte	0x04, 0x37
        /*0002*/ 	.short	(.L_9 - .L_8)
.L_8:
        /*0004*/ 	.word	0x0000007c


	//----- nvinfo : EIATTR_KPARAM_INFO
	.align		4
.L_9:
        /*0008*/ 	.byte	0x04, 0x17
        /*000a*/ 	.short	(.L_11 - .L_10)
.L_10:
        /*000c*/ 	.word	0x00000000
        /*0010*/ 	.short	0x0002
        /*0012*/ 	.short	0x0010
        /*0014*/ 	.byte	0x00, 0xf0, 0x11, 0x00


	//----- nvinfo : EIATTR_KPARAM_INFO
	.align		4
.L_11:
        /*0018*/ 	.byte	0x04, 0x17
        /*001a*/ 	.short	(.L_13 - .L_12)
.L_12:
        /*001c*/ 	.word	0x00000000
        /*0020*/ 	.short	0x0001
        /*0022*/ 	.short	0x0008
        /*0024*/ 	.byte	0x00, 0xf4, 0x21, 0x00


	//----- nvinfo : EIATTR_KPARAM_INFO
	.align		4
.L_13:
        /*0028*/ 	.byte	0x04, 0x17
        /*002a*/ 	.short	(.L_15 - .L_14)
.L_14:
        /*002c*/ 	.word	0x00000000
        /*0030*/ 	.short	0x0000
        /*0032*/ 	.short	0x0000
        /*0034*/ 	.byte	0x00, 0xf4, 0x21, 0x00


	//----- nvinfo : EIATTR_SPARSE_MMA_MASK
	.align		4
.L_15:
        /*0038*/ 	.byte	0x03, 0x50
        /*003a*/ 	.short	0x0000


	//----- nvinfo : EIATTR_MAXREG_COUNT
	.align		4
        /*003c*/ 	.byte	0x03, 0x1b
        /*003e*/ 	.short	0x00ff


	//----- nvinfo : EIATTR_EXIT_INSTR_OFFSETS
	.align		4
        /*0040*/ 	.byte	0x04, 0x1c
        /*0042*/ 	.short	(.L_17 - .L_16)


	//   ....[0]....
.L_16:
        /*0044*/ 	.word	0x000001b0


	//----- nvinfo : EIATTR_REQNTID
	.align		4
.L_17:
        /*0048*/ 	.byte	0x04, 0x10
        /*004a*/ 	.short	(.L_19 - .L_18)
.L_18:
        /*004c*/ 	.word	0x00000100
        /*0050*/ 	.word	0x00000001
        /*0054*/ 	.word	0x00000001


	//----- nvinfo : EIATTR_CBANK_PARAM_SIZE
	.align		4
.L_19:
        /*0058*/ 	.byte	0x03, 0x19
        /*005a*/ 	.short	0x0014


	//----- nvinfo : EIATTR_PARAM_CBANK
	.align		4
        /*005c*/ 	.byte	0x04, 0x0a
        /*005e*/ 	.short	(.L_21 - .L_20)
	.align		4
.L_20:
        /*0060*/ 	.word	index@(.nv.constant0.triton_poi_fused_convolution_relu_15)
        /*0064*/ 	.short	0x0210
        /*0066*/ 	.short	0x0014


	//----- nvinfo : EIATTR_SW_WAR
	.align		4
.L_21:
        /*0068*/ 	.byte	0x04, 0x36
        /*006a*/ 	.short	(.L_23 - .L_22)
.L_22:
        /*006c*/ 	.word	0x00000008
.L_23:


//--------------------- .nv.callgraph             --------------------------
	.section	.nv.callgraph,"",@"SHT_CUDA_CALLGRAPH"
	.align	4
	.sectionentsize	8
	.align		4
        /*0000*/ 	.word	0x00000000
	.align		4
        /*0004*/ 	.word	0xffffffff
	.align		4
        /*0008*/ 	.word	0x00000000
	.align		4
        /*000c*/ 	.word	0xfffffffe
	.align		4
        /*0010*/ 	.word	0x00000000
	.align		4
        /*0014*/ 	.word	0xfffffffd
	.align		4
        /*0018*/ 	.word	0x00000000
	.align		4
        /*001c*/ 	.word	0xfffffffc


//--------------------- .text.triton_poi_fused_convolution_relu_15 --------------------------
	.section	.text.triton_poi_fused_convolution_relu_15,"ax",@progbits
	.align	128
        .global         triton_poi_fused_convolution_relu_15
        .type           triton_poi_fused_convolution_relu_15,@function
        .size           triton_poi_fused_convolution_relu_15,(.L_x_1 - triton_poi_fused_convolution_relu_15)
        .other          triton_poi_fused_convolution_relu_15,@"STO_CUDA_ENTRY STV_DEFAULT"
triton_poi_fused_convolution_relu_15:
.text.triton_poi_fused_convolution_relu_15:
[----:B------:R-:W-:Y:S01]  /*0000*/  LDC R1, c[0x0][0x28] ;  /* 0x00000a00ff017b82 */ /* 0x000fe20000000800 */
[----:B------:R-:W1:Y:S07]  /*0010*/  S2R R0, SR_TID.X ;  /* 0x0000000000007919 */ /* 0x000e6e0000002100 */
[----:B------:R-:W2:Y:S01]  /*0020*/  LDC.64 R4, c[0x0][0x218] ;  /* 0x00008600ff047b82 */ /* 0x000ea20000000a00 */
[----:B------:R-:W-:Y:S01]  /*0030*/  ULDC.64 UR4, c[0x0][0x208] ;  /* 0x0000820000047ab9 */ /* 0x000fe20000000a00 */
[----:B------:R-:W3:Y:S06]  /*0040*/  S2R R7, SR_CTAID.X ;  /* 0x0000000000077919 */ /* 0x000eec0000002500 */
[----:B------:R-:W4:Y:S01]  /*0050*/  LDC.64 R2, c[0x0][0x210] ;  /* 0x00008400ff027b82 */ /* 0x000f220000000a00 */
[----:B-1----:R-:W-:Y:S01]  /*0060*/  IMAD.SHL.U32 R0, R0, 0x2, RZ ;  /* 0x0000000200007824 */ /* 0x002fe200078e00ff */
[----:B---3--:R-:W-:-:S04]  /*0070*/  SHF.R.S32.HI R6, RZ, 0x16, R7 ;  /* 0x00000016ff067819 */ /* 0x008fc80000011407 */
[----:B------:R-:W-:Y:S02]  /*0080*/  LOP3.LUT R0, R0, 0x1fe, RZ, 0xc0, !PT ;  /* 0x000001fe00007812 */ /* 0x000fe400078ec0ff */
[----:B------:R-:W-:-:S03]  /*0090*/  SGXT R6, R6, 0x1 ;  /* 0x000000010606781a */ /* 0x000fc60000000200 */
[----:B------:R-:W-:-:S04]  /*00a0*/  IMAD R7, R7, 0x200, R0 ;  /* 0x0000020007077824 */ /* 0x000fc800078e0200 */
[----:B----4-:R-:W-:Y:S01]  /*00b0*/  IMAD.WIDE R2, R7, 0x4, R2 ;  /* 0x0000000407027825 */ /* 0x010fe200078e0202 */
[----:B------:R-:W-:-:S04]  /*00c0*/  LEA.HI R6, R6, R7, RZ, 0xa ;  /* 0x0000000706067211 */ /* 0x000fc800078f50ff */
[----:B------:R-:W-:-:S04]  /*00d0*/  SHF.R.S32.HI R6, RZ, 0xa, R6 ;  /* 0x0000000aff067819 */ /* 0x000fc80000011406 */
[----:B------:R-:W-:-:S04]  /*00e0*/  LEA.HI R0, R6, R6, RZ, 0x5 ;  /* 0x0000000606007211 */ /* 0x000fc800078f28ff */
[----:B------:R-:W-:-:S05]  /*00f0*/  LOP3.LUT R9, R0, 0xffffffe0, RZ, 0xc0, !PT ;  /* 0xffffffe000097812 */ /* 0x000fca00078ec0ff */
[----:B------:R-:W-:Y:S02]  /*0100*/  IMAD.IADD R9, R6, 0x1, -R9 ;  /* 0x0000000106097824 */ /* 0x000fe400078e0a09 */
[----:B------:R-:W3:Y:S02]  /*0110*/  LDG.E.64 R6, desc[UR4][R2.64] ;  /* 0x0000000402067981 */ /* 0x000ee4000c1e1b00 */
[----:B--2---:R-:W-:-:S06]  /*0120*/  IMAD.WIDE R4, R9, 0x4, R4 ;  /* 0x0000000409047825 */ /* 0x004fcc00078e0204 */
[----:B------:R-:W3:Y:S02]  /*0130*/  LDG.E.EL R4, desc[UR4][R4.64] ;  /* 0x0000000404047981 */ /* 0x000ee4000c2e1900 */
[CC--:B---3--:R-:W-:Y:S01]  /*0140*/  FSETP.GEU.AND P0, PT, R6.reuse, -R4.reuse, PT ;  /* 0x800000040600720b */ /* 0x0c8fe20003f0e000 */
[--C-:B------:R-:W-:Y:S01]  /*0150*/  FADD R6, R6, R4.reuse ;  /* 0x0000000406067221 */ /* 0x100fe20000000000 */
[C---:B------:R-:W-:Y:S01]  /*0160*/  FADD R0, R7.reuse, R4 ;  /* 0x0000000407007221 */ /* 0x040fe20000000000 */
[----:B------:R-:W-:-:S03]  /*0170*/  FSETP.GEU.AND P1, PT, R7, -R4, PT ;  /* 0x800000040700720b */ /* 0x000fc60003f2e000 */
[----:B------:R-:W-:Y:S02]  /*0180*/  FSEL R6, R6, RZ, P0 ;  /* 0x000000ff06067208 */ /* 0x000fe40000000000 */
[----:B------:R-:W-:-:S05]  /*0190*/  FSEL R7, R0, RZ, P1 ;  /* 0x000000ff00077208 */ /* 0x000fca0000800000 */
[----:B------:R-:W-:Y:S01]  /*01a0*/  STG.E.64 desc[UR4][R2.64], R6 ;  /* 0x0000000602007986 */ /* 0x000fe2000c101b04 */
[----:B------:R-:W-:Y:S05]  /*01b0*/  EXIT ;  /* 0x000000000000794d */ /* 0x000fea0003800000 */
.L_x_0:
[----:B------:R-:W-:-:S00]  /*01c0*/  BRA `(.L_x_0) ;  /* 0xfffffffc00fc7947 */ /* 0x000fc0000383ffff */
[----:B------:R-:W-:-:S00]  /*01d0*/  NOP ;  /* 0x0000000000007918 */ /* 0x000fc00000000000 */
        /* <DEDUP_REMOVED lines=10> */
.L_x_1:


//--------------------- .nv.constant0.triton_poi_fused_convolution_relu_15 --------------------------
	.section	.nv.constant0.triton_poi_fused_convolution_relu_15,"a",@progbits
	.sectionflags	@""
	.align	4
.nv.constant0.triton_poi_fused_convolution_relu_15:
	.zero		548
